//
// Generated by NVIDIA NVVM Compiler
//
// Compiler Build ID: CL-36424714
// Cuda compilation tools, release 13.0, V13.0.88
// Based on NVVM 20.0.0
//

.version 9.0
.target sm_100
.address_size 64

	// .globl	_Z6matmulPfjjS_jjS_
// _ZZ6matmulPfjjS_jjS_E8mat1Tile has been demoted
// _ZZ6matmulPfjjS_jjS_E8mat2Tile has been demoted

.visible .entry _Z6matmulPfjjS_jjS_(
	.param .u64 .ptr .align 1 _Z6matmulPfjjS_jjS__param_0,
	.param .u32 _Z6matmulPfjjS_jjS__param_1,
	.param .u32 _Z6matmulPfjjS_jjS__param_2,
	.param .u64 .ptr .align 1 _Z6matmulPfjjS_jjS__param_3,
	.param .u32 _Z6matmulPfjjS_jjS__param_4,
	.param .u32 _Z6matmulPfjjS_jjS__param_5,
	.param .u64 .ptr .align 1 _Z6matmulPfjjS_jjS__param_6
)
{
	.reg .pred 	%p<12>;
	.reg .b32 	%r<43>;
	.reg .b32 	%f<111>;
	.reg .b64 	%rd<13>;
	// demoted variable
	.shared .align 4 .b8 _ZZ6matmulPfjjS_jjS_E8mat1Tile[4096];
	// demoted variable
	.shared .align 4 .b8 _ZZ6matmulPfjjS_jjS_E8mat2Tile[4096];
	ld.param.u64 	%rd3, [_Z6matmulPfjjS_jjS__param_0];
	ld.param.u32 	%r24, [_Z6matmulPfjjS_jjS__param_1];
	ld.param.u32 	%r25, [_Z6matmulPfjjS_jjS__param_2];
	ld.param.u64 	%rd4, [_Z6matmulPfjjS_jjS__param_3];
	ld.param.u32 	%r26, [_Z6matmulPfjjS_jjS__param_4];
	ld.param.u32 	%r27, [_Z6matmulPfjjS_jjS__param_5];
	ld.param.u64 	%rd5, [_Z6matmulPfjjS_jjS__param_6];
	mov.u32 	%r38, %tid.x;
	mov.u32 	%r28, %ntid.x;
	mov.u32 	%r29, %ctaid.x;
	mad.lo.s32 	%r2, %r28, %r29, %r38;
	mov.u32 	%r40, %tid.y;
	mov.u32 	%r30, %ntid.y;
	mov.u32 	%r31, %ctaid.y;
	mad.lo.s32 	%r4, %r30, %r31, %r40;
	add.s32 	%r5, %r25, 31;
	setp.lt.u32 	%p1, %r5, 32;
	mov.f32 	%f110, 0f00000000;
	@%p1 bra 	$L__BB0_7;
	shl.b32 	%r32, %r40, 7;
	mov.u32 	%r33, _ZZ6matmulPfjjS_jjS_E8mat1Tile;
	add.s32 	%r6, %r33, %r32;
	shl.b32 	%r34, %r38, 2;
	add.s32 	%r7, %r6, %r34;
	mov.u32 	%r35, _ZZ6matmulPfjjS_jjS_E8mat2Tile;
	add.s32 	%r9, %r35, %r34;
	add.s32 	%r8, %r9, %r32;
	shr.u32 	%r36, %r5, 5;
	neg.s32 	%r42, %r36;
	mad.lo.s32 	%r41, %r40, %r27, %r2;
	shl.b32 	%r12, %r27, 5;
	mad.lo.s32 	%r39, %r25, %r4, %r38;
	cvta.to.global.u64 	%rd1, %rd3;
	cvta.to.global.u64 	%rd2, %rd4;
	mov.f32 	%f110, 0f00000000;
$L__BB0_2:
	setp.ge.u32 	%p2, %r4, %r24;
	setp.ge.u32 	%p3, %r38, %r25;
	mov.f32 	%f108, 0f00000000;
	or.pred  	%p4, %p3, %p2;
	@%p4 bra 	$L__BB0_4;
	mul.wide.u32 	%rd6, %r39, 4;
	add.s64 	%rd7, %rd1, %rd6;
	ld.global.f32 	%f108, [%rd7];
$L__BB0_4:
	setp.ge.u32 	%p5, %r2, %r27;
	st.shared.f32 	[%r7], %f108;
	setp.ge.u32 	%p6, %r40, %r26;
	mov.f32 	%f109, 0f00000000;
	or.pred  	%p7, %p5, %p6;
	@%p7 bra 	$L__BB0_6;
	mul.wide.u32 	%rd8, %r41, 4;
	add.s64 	%rd9, %rd2, %rd8;
	ld.global.f32 	%f109, [%rd9];
$L__BB0_6:
	st.shared.f32 	[%r8], %f109;
	bar.sync 	0;
	ld.shared.f32 	%f12, [%r6];
	ld.shared.f32 	%f13, [%r9];
	fma.rn.f32 	%f14, %f12, %f13, %f110;
	ld.shared.f32 	%f15, [%r6+4];
	ld.shared.f32 	%f16, [%r9+128];
	fma.rn.f32 	%f17, %f15, %f16, %f14;
	ld.shared.f32 	%f18, [%r6+8];
	ld.shared.f32 	%f19, [%r9+256];
	fma.rn.f32 	%f20, %f18, %f19, %f17;
	ld.shared.f32 	%f21, [%r6+12];
	ld.shared.f32 	%f22, [%r9+384];
	fma.rn.f32 	%f23, %f21, %f22, %f20;
	ld.shared.f32 	%f24, [%r6+16];
	ld.shared.f32 	%f25, [%r9+512];
	fma.rn.f32 	%f26, %f24, %f25, %f23;
	ld.shared.f32 	%f27, [%r6+20];
	ld.shared.f32 	%f28, [%r9+640];
	fma.rn.f32 	%f29, %f27, %f28, %f26;
	ld.shared.f32 	%f30, [%r6+24];
	ld.shared.f32 	%f31, [%r9+768];
	fma.rn.f32 	%f32, %f30, %f31, %f29;
	ld.shared.f32 	%f33, [%r6+28];
	ld.shared.f32 	%f34, [%r9+896];
	fma.rn.f32 	%f35, %f33, %f34, %f32;
	ld.shared.f32 	%f36, [%r6+32];
	ld.shared.f32 	%f37, [%r9+1024];
	fma.rn.f32 	%f38, %f36, %f37, %f35;
	ld.shared.f32 	%f39, [%r6+36];
	ld.shared.f32 	%f40, [%r9+1152];
	fma.rn.f32 	%f41, %f39, %f40, %f38;
	ld.shared.f32 	%f42, [%r6+40];
	ld.shared.f32 	%f43, [%r9+1280];
	fma.rn.f32 	%f44, %f42, %f43, %f41;
	ld.shared.f32 	%f45, [%r6+44];
	ld.shared.f32 	%f46, [%r9+1408];
	fma.rn.f32 	%f47, %f45, %f46, %f44;
	ld.shared.f32 	%f48, [%r6+48];
	ld.shared.f32 	%f49, [%r9+1536];
	fma.rn.f32 	%f50, %f48, %f49, %f47;
	ld.shared.f32 	%f51, [%r6+52];
	ld.shared.f32 	%f52, [%r9+1664];
	fma.rn.f32 	%f53, %f51, %f52, %f50;
	ld.shared.f32 	%f54, [%r6+56];
	ld.shared.f32 	%f55, [%r9+1792];
	fma.rn.f32 	%f56, %f54, %f55, %f53;
	ld.shared.f32 	%f57, [%r6+60];
	ld.shared.f32 	%f58, [%r9+1920];
	fma.rn.f32 	%f59, %f57, %f58, %f56;
	ld.shared.f32 	%f60, [%r6+64];
	ld.shared.f32 	%f61, [%r9+2048];
	fma.rn.f32 	%f62, %f60, %f61, %f59;
	ld.shared.f32 	%f63, [%r6+68];
	ld.shared.f32 	%f64, [%r9+2176];
	fma.rn.f32 	%f65, %f63, %f64, %f62;
	ld.shared.f32 	%f66, [%r6+72];
	ld.shared.f32 	%f67, [%r9+2304];
	fma.rn.f32 	%f68, %f66, %f67, %f65;
	ld.shared.f32 	%f69, [%r6+76];
	ld.shared.f32 	%f70, [%r9+2432];
	fma.rn.f32 	%f71, %f69, %f70, %f68;
	ld.shared.f32 	%f72, [%r6+80];
	ld.shared.f32 	%f73, [%r9+2560];
	fma.rn.f32 	%f74, %f72, %f73, %f71;
	ld.shared.f32 	%f75, [%r6+84];
	ld.shared.f32 	%f76, [%r9+2688];
	fma.rn.f32 	%f77, %f75, %f76, %f74;
	ld.shared.f32 	%f78, [%r6+88];
	ld.shared.f32 	%f79, [%r9+2816];
	fma.rn.f32 	%f80, %f78, %f79, %f77;
	ld.shared.f32 	%f81, [%r6+92];
	ld.shared.f32 	%f82, [%r9+2944];
	fma.rn.f32 	%f83, %f81, %f82, %f80;
	ld.shared.f32 	%f84, [%r6+96];
	ld.shared.f32 	%f85, [%r9+3072];
	fma.rn.f32 	%f86, %f84, %f85, %f83;
	ld.shared.f32 	%f87, [%r6+100];
	ld.shared.f32 	%f88, [%r9+3200];
	fma.rn.f32 	%f89, %f87, %f88, %f86;
	ld.shared.f32 	%f90, [%r6+104];
	ld.shared.f32 	%f91, [%r9+3328];
	fma.rn.f32 	%f92, %f90, %f91, %f89;
	ld.shared.f32 	%f93, [%r6+108];
	ld.shared.f32 	%f94, [%r9+3456];
	fma.rn.f32 	%f95, %f93, %f94, %f92;
	ld.shared.f32 	%f96, [%r6+112];
	ld.shared.f32 	%f97, [%r9+3584];
	fma.rn.f32 	%f98, %f96, %f97, %f95;
	ld.shared.f32 	%f99, [%r6+116];
	ld.shared.f32 	%f100, [%r9+3712];
	fma.rn.f32 	%f101, %f99, %f100, %f98;
	ld.shared.f32 	%f102, [%r6+120];
	ld.shared.f32 	%f103, [%r9+3840];
	fma.rn.f32 	%f104, %f102, %f103, %f101;
	ld.shared.f32 	%f105, [%r6+124];
	ld.shared.f32 	%f106, [%r9+3968];
	fma.rn.f32 	%f110, %f105, %f106, %f104;
	bar.sync 	0;
	add.s32 	%r42, %r42, 1;
	setp.ne.s32 	%p8, %r42, 0;
	add.s32 	%r41, %r41, %r12;
	add.s32 	%r40, %r40, 32;
	add.s32 	%r39, %r39, 32;
	add.s32 	%r38, %r38, 32;
	@%p8 bra 	$L__BB0_2;
$L__BB0_7:
	setp.ge.u32 	%p9, %r4, %r24;
	setp.ge.u32 	%p10, %r2, %r27;
	or.pred  	%p11, %p9, %p10;
	@%p11 bra 	$L__BB0_9;
	mad.lo.s32 	%r37, %r27, %r4, %r2;
	cvta.to.global.u64 	%rd10, %rd5;
	mul.wide.u32 	%rd11, %r37, 4;
	add.s64 	%rd12, %rd10, %rd11;
	st.global.f32 	[%rd12], %f110;
$L__BB0_9:
	ret;

}
	// .globl	_Z6concatPfiS_iS_f
.visible .entry _Z6concatPfiS_iS_f(
	.param .u64 .ptr .align 1 _Z6concatPfiS_iS_f_param_0,
	.param .u32 _Z6concatPfiS_iS_f_param_1,
	.param .u64 .ptr .align 1 _Z6concatPfiS_iS_f_param_2,
	.param .u32 _Z6concatPfiS_iS_f_param_3,
	.param .u64 .ptr .align 1 _Z6concatPfiS_iS_f_param_4,
	.param .f32 _Z6concatPfiS_iS_f_param_5
)
{
	.reg .pred 	%p<4>;
	.reg .b32 	%r<12>;
	.reg .b32 	%f<6>;
	.reg .b64 	%rd<14>;

	ld.param.u64 	%rd4, [_Z6concatPfiS_iS_f_param_0];
	ld.param.u32 	%r6, [_Z6concatPfiS_iS_f_param_1];
	ld.param.u64 	%rd5, [_Z6concatPfiS_iS_f_param_2];
	ld.param.u64 	%rd6, [_Z6concatPfiS_iS_f_param_4];
	ld.param.f32 	%f1, [_Z6concatPfiS_iS_f_param_5];
	cvta.to.global.u64 	%rd1, %rd6;
	mov.u32 	%r7, %tid.x;
	mov.u32 	%r1, %ntid.x;
	mov.u32 	%r8, %ctaid.x;
	mad.lo.s32 	%r11, %r1, %r8, %r7;
	cvt.rn.f32.s32 	%f2, %r11;
	setp.leu.f32 	%p1, %f1, %f2;
	@%p1 bra 	$L__BB1_6;
	mov.u32 	%r9, %nctaid.x;
	mul.lo.s32 	%r3, %r9, %r1;
	cvta.to.global.u64 	%rd2, %rd4;
	cvta.to.global.u64 	%rd3, %rd5;
$L__BB1_2:
	setp.ge.s32 	%p2, %r11, %r6;
	@%p2 bra 	$L__BB1_4;
	mul.wide.s32 	%rd11, %r11, 4;
	add.s64 	%rd12, %rd2, %rd11;
	ld.global.f32 	%f4, [%rd12];
	add.s64 	%rd13, %rd1, %rd11;
	st.global.f32 	[%rd13], %f4;
	bra.uni 	$L__BB1_5;
$L__BB1_4:
	sub.s32 	%r10, %r11, %r6;
	mul.wide.s32 	%rd7, %r10, 4;
	add.s64 	%rd8, %rd3, %rd7;
	ld.global.f32 	%f3, [%rd8];
	mul.wide.s32 	%rd9, %r11, 4;
	add.s64 	%rd10, %rd1, %rd9;
	st.global.f32 	[%rd10], %f3;
$L__BB1_5:
	add.s32 	%r11, %r11, %r3;
	cvt.rn.f32.s32 	%f5, %r11;
	setp.gt.f32 	%p3, %f1, %f5;
	@%p3 bra 	$L__BB1_2;
$L__BB1_6:
	ret;

}
	// .globl	_Z5tanh_PfiiS_
.visible .entry _Z5tanh_PfiiS_(
	.param .u64 .ptr .align 1 _Z5tanh_PfiiS__param_0,
	.param .u32 _Z5tanh_PfiiS__param_1,
	.param .u32 _Z5tanh_PfiiS__param_2,
	.param .u64 .ptr .align 1 _Z5tanh_PfiiS__param_3
)
{
	.reg .pred 	%p<6>;
	.reg .b32 	%r<12>;
	.reg .b32 	%f<17>;
	.reg .b64 	%rd<8>;

	ld.param.u64 	%rd1, [_Z5tanh_PfiiS__param_0];
	ld.param.u32 	%r4, [_Z5tanh_PfiiS__param_1];
	ld.param.u32 	%r3, [_Z5tanh_PfiiS__param_2];
	ld.param.u64 	%rd2, [_Z5tanh_PfiiS__param_3];
	mov.u32 	%r5, %tid.y;
	mov.u32 	%r6, %ntid.y;
	mov.u32 	%r7, %ctaid.y;
	mad.lo.s32 	%r1, %r6, %r7, %r5;
	mov.u32 	%r8, %tid.x;
	mov.u32 	%r9, %ntid.x;
	mov.u32 	%r10, %ctaid.x;
	mad.lo.s32 	%r2, %r9, %r10, %r8;
	setp.ge.s32 	%p1, %r1, %r4;
	setp.ge.s32 	%p2, %r2, %r3;
	or.pred  	%p3, %p1, %p2;
	@%p3 bra 	$L__BB2_2;
	cvta.to.global.u64 	%rd3, %rd1;
	cvta.to.global.u64 	%rd4, %rd2;
	mad.lo.s32 	%r11, %r3, %r1, %r2;
	mul.wide.s32 	%rd5, %r11, 4;
	add.s64 	%rd6, %rd3, %rd5;
	ld.global.f32 	%f1, [%rd6];
	abs.f32 	%f2, %f1;
	mul.f32 	%f3, %f2, 0f4038AA3B;
	ex2.approx.ftz.f32 	%f4, %f3;
	add.f32 	%f5, %f4, 0f3F800000;
	rcp.approx.ftz.f32 	%f6, %f5;
	fma.rn.f32 	%f7, %f6, 0fC0000000, 0f3F800000;
	setp.ge.f32 	%p4, %f2, 0f41102CB4;
	selp.f32 	%f8, 0f3F800000, %f7, %p4;
	copysign.f32 	%f9, %f1, %f8;
	mul.f32 	%f10, %f1, %f1;
	fma.rn.f32 	%f11, %f10, 0f3C80F082, 0fBD563CAE;
	fma.rn.f32 	%f12, %f11, %f10, 0f3E085941;
	fma.rn.f32 	%f13, %f12, %f10, 0fBEAAA9ED;
	fma.rn.f32 	%f14, %f13, %f10, 0f00000000;
	fma.rn.f32 	%f15, %f14, %f1, %f1;
	setp.ge.f32 	%p5, %f2, 0f3F19999A;
	selp.f32 	%f16, %f9, %f15, %p5;
	add.s64 	%rd7, %rd4, %rd5;
	st.global.f32 	[%rd7], %f16;
$L__BB2_2:
	ret;

}


// ===== COMPILED SASS (sm_100) =====

	.target	sm_100

	.elftype	@"ET_EXEC"


//--------------------- .note.nv.tkinfo           --------------------------
	.section	.note.nv.tkinfo,"",@"SHT_NOTE"
	.sectionflags	@"SHF_NOTE_NV_TKINFO"
	.tkinfo
        /*0018*/ 	.word	0x00000002
        /*0030*/ 	.string	""
        /*0030*/ 	.string	"ptxas"
        /*0030*/ 	.string	"Cuda compilation tools, release 13.0, V13.0.88"
        /*0030*/ 	.string	"Build cuda_13.0.r13.0/compiler.36424714_0"
        /*0030*/ 	.string	"-arch sm_100 -m 64 "



//--------------------- .note.nv.cuinfo           --------------------------
	.section	.note.nv.cuinfo,"",@"SHT_NOTE"
	.sectionflags	@"SHF_NOTE_NV_CUINFO"
        /*0018*/ 	.short	0x0002
        /*001a*/ 	.short	0x0064
        /*001c*/ 	.short	0x0082
	.zero		2


//--------------------- .nv.info                  --------------------------
	.section	.nv.info,"",@"SHT_CUDA_INFO"
	.align	4


	//----- nvinfo : EIATTR_REGCOUNT
	.align		4
        /*0000*/ 	.byte	0x04, 0x2f
        /*0002*/ 	.short	(.L_1 - .L_0)
	.align		4
.L_0:
        /*0004*/ 	.word	index@(_Z6matmulPfjjS_jjS_)
        /*0008*/ 	.word	0x00000020


	//----- nvinfo : EIATTR_FRAME_SIZE
	.align		4
.L_1:
        /*000c*/ 	.byte	0x04, 0x11
        /*000e*/ 	.short	(.L_3 - .L_2)
	.align		4
.L_2:
        /*0010*/ 	.word	index@(_Z6matmulPfjjS_jjS_)
        /*0014*/ 	.word	0x00000000


	//----- nvinfo : EIATTR_REGCOUNT
	.align		4
.L_3:
        /*0018*/ 	.byte	0x04, 0x2f
        /*001a*/ 	.short	(.L_5 - .L_4)
	.align		4
.L_4:
        /*001c*/ 	.word	index@(_Z6concatPfiS_iS_f)
        /*0020*/ 	.word	0x0000000e


	//----- nvinfo : EIATTR_FRAME_SIZE
	.align		4
.L_5:
        /*0024*/ 	.byte	0x04, 0x11
        /*0026*/ 	.short	(.L_7 - .L_6)
	.align		4
.L_6:
        /*0028*/ 	.word	index@(_Z6concatPfiS_iS_f)
        /*002c*/ 	.word	0x00000000


	//----- nvinfo : EIATTR_REGCOUNT
	.align		4
.L_7:
        /*0030*/ 	.byte	0x04, 0x2f
        /*0032*/ 	.short	(.L_9 - .L_8)
	.align		4
.L_8:
        /*0034*/ 	.word	index@(_Z5tanh_PfiiS_)
        /*0038*/ 	.word	0x0000000e


	//----- nvinfo : EIATTR_FRAME_SIZE
	.align		4
.L_9:
        /*003c*/ 	.byte	0x04, 0x11
        /*003e*/ 	.short	(.L_11 - .L_10)
	.align		4
.L_10:
        /*0040*/ 	.word	index@(_Z5tanh_PfiiS_)
        /*0044*/ 	.word	0x00000000


	//----- nvinfo : EIATTR_MIN_STACK_SIZE
	.align		4
.L_11:
        /*0048*/ 	.byte	0x04, 0x12
        /*004a*/ 	.short	(.L_13 - .L_12)
	.align		4
.L_12:
        /*004c*/ 	.word	index@(_Z5tanh_PfiiS_)
        /*0050*/ 	.word	0x00000000


	//----- nvinfo : EIATTR_MIN_STACK_SIZE
	.align		4
.L_13:
        /*0054*/ 	.byte	0x04, 0x12
        /*0056*/ 	.short	(.L_15 - .L_14)
	.align		4
.L_14:
        /*0058*/ 	.word	index@(_Z6concatPfiS_iS_f)
        /*005c*/ 	.word	0x00000000


	//----- nvinfo : EIATTR_MIN_STACK_SIZE
	.align		4
.L_15:
        /*0060*/ 	.byte	0x04, 0x12
        /*0062*/ 	.short	(.L_17 - .L_16)
	.align		4
.L_16:
        /*0064*/ 	.word	index@(_Z6matmulPfjjS_jjS_)
        /*0068*/ 	.word	0x00000000
.L_17:


//--------------------- .nv.compat                --------------------------
	.section	.nv.compat,"",@"SHT_CUDA_COMPAT_INFO"
	.align	4
        /*0000*/ 	.byte	0x02, 0x09, 0x00, 0x00, 0x02, 0x02, 0x01, 0x00, 0x02, 0x05, 0x05, 0x00, 0x03, 0x07, 0x01, 0x01
        /*0010*/ 	.byte	0x02, 0x03, 0x00, 0x00, 0x02, 0x06, 0x01, 0x00, 0x04, 0x0b, 0x08, 0x00, 0x01, 0x00, 0x00, 0x00
        /*0020*/ 	.byte	0x00, 0x00, 0x00, 0x00


//--------------------- .nv.info._Z5tanh_PfiiS_   --------------------------
	.section	.nv.info._Z5tanh_PfiiS_,"",@"SHT_CUDA_INFO"
	.sectionflags	@""
	.align	4


	//----- nvinfo : EIATTR_CUDA_API_VERSION
	.align		4
        /*0000*/ 	.byte	0x04, 0x37
        /*0002*/ 	.short	(.L_19 - .L_18)
.L_18:
        /*0004*/ 	.word	0x00000082


	//----- nvinfo : EIATTR_KPARAM_INFO
	.align		4
.L_19:
        /*0008*/ 	.byte	0x04, 0x17
        /*000a*/ 	.short	(.L_21 - .L_20)
.L_20:
        /*000c*/ 	.word	0x00000000
        /*0010*/ 	.short	0x0003
        /*0012*/ 	.short	0x0010
        /*0014*/ 	.byte	0x00, 0xf5, 0x21, 0x00


	//----- nvinfo : EIATTR_KPARAM_INFO
	.align		4
.L_21:
        /*0018*/ 	.byte	0x04, 0x17
        /*001a*/ 	.short	(.L_23 - .L_22)
.L_22:
        /*001c*/ 	.word	0x00000000
        /*0020*/ 	.short	0x0002
        /*0022*/ 	.short	0x000c
        /*0024*/ 	.byte	0x00, 0xf0, 0x11, 0x00


	//----- nvinfo : EIATTR_KPARAM_INFO
	.align		4
.L_23:
        /*0028*/ 	.byte	0x04, 0x17
        /*002a*/ 	.short	(.L_25 - .L_24)
.L_24:
        /*002c*/ 	.word	0x00000000
        /*0030*/ 	.short	0x0001
        /*0032*/ 	.short	0x0008
        /*0034*/ 	.byte	0x00, 0xf0, 0x11, 0x00


	//----- nvinfo : EIATTR_KPARAM_INFO
	.align		4
.L_25:
        /*0038*/ 	.byte	0x04, 0x17
        /*003a*/ 	.short	(.L_27 - .L_26)
.L_26:
        /*003c*/ 	.word	0x00000000
        /*0040*/ 	.short	0x0000
        /*0042*/ 	.short	0x0000
        /*0044*/ 	.byte	0x00, 0xf5, 0x21, 0x00


	//----- nvinfo : EIATTR_SPARSE_MMA_MASK
	.align		4
.L_27:
        /*0048*/ 	.byte	0x03, 0x50
        /*004a*/ 	.short	0x0000


	//----- nvinfo : EIATTR_MAXREG_COUNT
	.align		4
        /*004c*/ 	.byte	0x03, 0x1b
        /*004e*/ 	.short	0x00ff


	//----- nvinfo : EIATTR_MERCURY_ISA_VERSION
	.align		4
        /*0050*/ 	.byte	0x03, 0x5f
        /*0052*/ 	.short	0x0101


	//----- nvinfo : EIATTR_VRC_CTA_INIT_COUNT
	.align		4
        /*0054*/ 	.byte	0x02, 0x4a
	.zero		1
	.zero		1


	//----- nvinfo : EIATTR_EXIT_INSTR_OFFSETS
	.align		4
        /*0058*/ 	.byte	0x04, 0x1c
        /*005a*/ 	.short	(.L_29 - .L_28)


	//   ....[0]....
.L_28:
        /*005c*/ 	.word	0x000000c0


	//   ....[1]....
        /*0060*/ 	.word	0x00000260


	//----- nvinfo : EIATTR_CBANK_PARAM_SIZE
	.align		4
.L_29:
        /*0064*/ 	.byte	0x03, 0x19
        /*0066*/ 	.short	0x0018


	//----- nvinfo : EIATTR_PARAM_CBANK
	.align		4
        /*0068*/ 	.byte	0x04, 0x0a
        /*006a*/ 	.short	(.L_31 - .L_30)
	.align		4
.L_30:
        /*006c*/ 	.word	index@(.nv.constant0._Z5tanh_PfiiS_)
        /*0070*/ 	.short	0x0380
        /*0072*/ 	.short	0x0018


	//----- nvinfo : EIATTR_SW_WAR
	.align		4
.L_31:
        /*0074*/ 	.byte	0x04, 0x36
        /*0076*/ 	.short	(.L_33 - .L_32)
.L_32:
        /*0078*/ 	.word	0x00000008
.L_33:


//--------------------- .nv.info._Z6concatPfiS_iS_f --------------------------
	.section	.nv.info._Z6concatPfiS_iS_f,"",@"SHT_CUDA_INFO"
	.sectionflags	@""
	.align	4


	//----- nvinfo : EIATTR_CUDA_API_VERSION
	.align		4
        /*0000*/ 	.byte	0x04, 0x37
        /*0002*/ 	.short	(.L_35 - .L_34)
.L_34:
        /*0004*/ 	.word	0x00000082


	//----- nvinfo : EIATTR_KPARAM_INFO
	.align		4
.L_35:
        /*0008*/ 	.byte	0x04, 0x17
        /*000a*/ 	.short	(.L_37 - .L_36)
.L_36:
        /*000c*/ 	.word	0x00000000
        /*0010*/ 	.short	0x0005
        /*0012*/ 	.short	0x0028
        /*0014*/ 	.byte	0x00, 0xf0, 0x11, 0x00


	//----- nvinfo : EIATTR_KPARAM_INFO
	.align		4
.L_37:
        /*0018*/ 	.byte	0x04, 0x17
        /*001a*/ 	.short	(.L_39 - .L_38)
.L_38:
        /*001c*/ 	.word	0x00000000
        /*0020*/ 	.short	0x0004
        /*0022*/ 	.short	0x0020
        /*0024*/ 	.byte	0x00, 0xf5, 0x21, 0x00


	//----- nvinfo : EIATTR_KPARAM_INFO
	.align		4
.L_39:
        /*0028*/ 	.byte	0x04, 0x17
        /*002a*/ 	.short	(.L_41 - .L_40)
.L_40:
        /*002c*/ 	.word	0x00000000
        /*0030*/ 	.short	0x0003
        /*0032*/ 	.short	0x0018
        /*0034*/ 	.byte	0x00, 0xf0, 0x11, 0x00


	//----- nvinfo : EIATTR_KPARAM_INFO
	.align		4
.L_41:
        /*0038*/ 	.byte	0x04, 0x17
        /*003a*/ 	.short	(.L_43 - .L_42)
.L_42:
        /*003c*/ 	.word	0x00000000
        /*0040*/ 	.short	0x0002
        /*0042*/ 	.short	0x0010
        /*0044*/ 	.byte	0x00, 0xf5, 0x21, 0x00


	//----- nvinfo : EIATTR_KPARAM_INFO
	.align		4
.L_43:
        /*0048*/ 	.byte	0x04, 0x17
        /*004a*/ 	.short	(.L_45 - .L_44)
.L_44:
        /*004c*/ 	.word	0x00000000
        /*0050*/ 	.short	0x0001
        /*0052*/ 	.short	0x0008
        /*0054*/ 	.byte	0x00, 0xf0, 0x11, 0x00


	//----- nvinfo : EIATTR_KPARAM_INFO
	.align		4
.L_45:
        /*0058*/ 	.byte	0x04, 0x17
        /*005a*/ 	.short	(.L_47 - .L_46)
.L_46:
        /*005c*/ 	.word	0x00000000
        /*0060*/ 	.short	0x0000
        /*0062*/ 	.short	0x0000
        /*0064*/ 	.byte	0x00, 0xf5, 0x21, 0x00


	//----- nvinfo : EIATTR_SPARSE_MMA_MASK
	.align		4
.L_47:
        /*0068*/ 	.byte	0x03, 0x50
        /*006a*/ 	.short	0x0000


	//----- nvinfo : EIATTR_MAXREG_COUNT
	.align		4
        /*006c*/ 	.byte	0x03, 0x1b
        /*006e*/ 	.short	0x00ff


	//----- nvinfo : EIATTR_MERCURY_ISA_VERSION
	.align		4
        /*0070*/ 	.byte	0x03, 0x5f
        /*0072*/ 	.short	0x0101


	//----- nvinfo : EIATTR_VRC_CTA_INIT_COUNT
	.align		4
        /*0074*/ 	.byte	0x02, 0x4a
	.zero		1
	.zero		1


	//----- nvinfo : EIATTR_EXIT_INSTR_OFFSETS
	.align		4
        /*0078*/ 	.byte	0x04, 0x1c
        /*007a*/ 	.short	(.L_49 - .L_48)


	//   ....[0]....
.L_48:
        /*007c*/ 	.word	0x00000080


	//   ....[1]....
        /*0080*/ 	.word	0x000001e0


	//----- nvinfo : EIATTR_CRS_STACK_SIZE
	.align		4
.L_49:
        /*0084*/ 	.byte	0x04, 0x1e
        /*0086*/ 	.short	(.L_51 - .L_50)
.L_50:
        /*0088*/ 	.word	0x00000000


	//----- nvinfo : EIATTR_CBANK_PARAM_SIZE
	.align		4
.L_51:
        /*008c*/ 	.byte	0x03, 0x19
        /*008e*/ 	.short	0x002c


	//----- nvinfo : EIATTR_PARAM_CBANK
	.align		4
        /*0090*/ 	.byte	0x04, 0x0a
        /*0092*/ 	.short	(.L_53 - .L_52)
	.align		4
.L_52:
        /*0094*/ 	.word	index@(.nv.constant0._Z6concatPfiS_iS_f)
        /*0098*/ 	.short	0x0380
        /*009a*/ 	.short	0x002c


	//----- nvinfo : EIATTR_SW_WAR
	.align		4
.L_53:
        /*009c*/ 	.byte	0x04, 0x36
        /*009e*/ 	.short	(.L_55 - .L_54)
.L_54:
        /*00a0*/ 	.word	0x00000008
.L_55:


//--------------------- .nv.info._Z6matmulPfjjS_jjS_ --------------------------
	.section	.nv.info._Z6matmulPfjjS_jjS_,"",@"SHT_CUDA_INFO"
	.sectionflags	@""
	.align	4


	//----- nvinfo : EIATTR_CUDA_API_VERSION
	.align		4
        /*0000*/ 	.byte	0x04, 0x37
        /*0002*/ 	.short	(.L_57 - .L_56)
.L_56:
        /*0004*/ 	.word	0x00000082


	//----- nvinfo : EIATTR_KPARAM_INFO
	.align		4
.L_57:
        /*0008*/ 	.byte	0x04, 0x17
        /*000a*/ 	.short	(.L_59 - .L_58)
.L_58:
        /*000c*/ 	.word	0x00000000
        /*0010*/ 	.short	0x0006
        /*0012*/ 	.short	0x0020
        /*0014*/ 	.byte	0x00, 0xf5, 0x21, 0x00


	//----- nvinfo : EIATTR_KPARAM_INFO
	.align		4
.L_59:
        /*0018*/ 	.byte	0x04, 0x17
        /*001a*/ 	.short	(.L_61 - .L_60)
.L_60:
        /*001c*/ 	.word	0x00000000
        /*0020*/ 	.short	0x0005
        /*0022*/ 	.short	0x001c
        /*0024*/ 	.byte	0x00, 0xf0, 0x11, 0x00


	//----- nvinfo : EIATTR_KPARAM_INFO
	.align		4
.L_61:
        /*0028*/ 	.byte	0x04, 0x17
        /*002a*/ 	.short	(.L_63 - .L_62)
.L_62:
        /*002c*/ 	.word	0x00000000
        /*0030*/ 	.short	0x0004
        /*0032*/ 	.short	0x0018
        /*0034*/ 	.byte	0x00, 0xf0, 0x11, 0x00


	//----- nvinfo : EIATTR_KPARAM_INFO
	.align		4
.L_63:
        /*0038*/ 	.byte	0x04, 0x17
        /*003a*/ 	.short	(.L_65 - .L_64)
.L_64:
        /*003c*/ 	.word	0x00000000
        /*0040*/ 	.short	0x0003
        /*0042*/ 	.short	0x0010
        /*0044*/ 	.byte	0x00, 0xf5, 0x21, 0x00


	//----- nvinfo : EIATTR_KPARAM_INFO
	.align		4
.L_65:
        /*0048*/ 	.byte	0x04, 0x17
        /*004a*/ 	.short	(.L_67 - .L_66)
.L_66:
        /*004c*/ 	.word	0x00000000
        /*0050*/ 	.short	0x0002
        /*0052*/ 	.short	0x000c
        /*0054*/ 	.byte	0x00, 0xf0, 0x11, 0x00


	//----- nvinfo : EIATTR_KPARAM_INFO
	.align		4
.L_67:
        /*0058*/ 	.byte	0x04, 0x17
        /*005a*/ 	.short	(.L_69 - .L_68)
.L_68:
        /*005c*/ 	.word	0x00000000
        /*0060*/ 	.short	0x0001
        /*0062*/ 	.short	0x0008
        /*0064*/ 	.byte	0x00, 0xf0, 0x11, 0x00


	//----- nvinfo : EIATTR_KPARAM_INFO
	.align		4
.L_69:
        /*0068*/ 	.byte	0x04, 0x17
        /*006a*/ 	.short	(.L_71 - .L_70)
.L_70:
        /*006c*/ 	.word	0x00000000
        /*0070*/ 	.short	0x0000
        /*0072*/ 	.short	0x0000
        /*0074*/ 	.byte	0x00, 0xf5, 0x21, 0x00


	//----- nvinfo : EIATTR_SPARSE_MMA_MASK
	.align		4
.L_71:
        /*0078*/ 	.byte	0x03, 0x50
        /*007a*/ 	.short	0x0000


	//----- nvinfo : EIATTR_MAXREG_COUNT
	.align		4
        /*007c*/ 	.byte	0x03, 0x1b
        /*007e*/ 	.short	0x00ff


	//----- nvinfo : EIATTR_NUM_BARRIERS
	.align		4
        /*0080*/ 	.byte	0x02, 0x4c
        /*0082*/ 	.byte	0x01
	.zero		1


	//----- nvinfo : EIATTR_MERCURY_ISA_VERSION
	.align		4
        /*0084*/ 	.byte	0x03, 0x5f
        /*0086*/ 	.short	0x0101


	//----- nvinfo : EIATTR_VRC_CTA_INIT_COUNT
	.align		4
        /*0088*/ 	.byte	0x02, 0x4a
	.zero		1
	.zero		1


	//----- nvinfo : EIATTR_EXIT_INSTR_OFFSETS
	.align		4
        /*008c*/ 	.byte	0x04, 0x1c
        /*008e*/ 	.short	(.L_73 - .L_72)


	//   ....[0]....
.L_72:
        /*0090*/ 	.word	0x00000840


	//   ....[1]....
        /*0094*/ 	.word	0x00000890


	//----- nvinfo : EIATTR_CBANK_PARAM_SIZE
	.align		4
.L_73:
        /*0098*/ 	.byte	0x03, 0x19
        /*009a*/ 	.short	0x0028


	//----- nvinfo : EIATTR_PARAM_CBANK
	.align		4
        /*009c*/ 	.byte	0x04, 0x0a
        /*009e*/ 	.short	(.L_75 - .L_74)
	.align		4
.L_74:
        /*00a0*/ 	.word	index@(.nv.constant0._Z6matmulPfjjS_jjS_)
        /*00a4*/ 	.short	0x0380
        /*00a6*/ 	.short	0x0028


	//----- nvinfo : EIATTR_SW_WAR
	.align		4
.L_75:
        /*00a8*/ 	.byte	0x04, 0x36
        /*00aa*/ 	.short	(.L_77 - .L_76)
.L_76:
        /*00ac*/ 	.word	0x00000008
.L_77:


//--------------------- .nv.callgraph             --------------------------
	.section	.nv.callgraph,"",@"SHT_CUDA_CALLGRAPH"
	.align	4
	.sectionentsize	8
	.align		4
        /*0000*/ 	.word	0x00000000
	.align		4
        /*0004*/ 	.word	0xffffffff
	.align		4
        /*0008*/ 	.word	0x00000000
	.align		4
        /*000c*/ 	.word	0xfffffffe
	.align		4
        /*0010*/ 	.word	0x00000000
	.align		4
        /*0014*/ 	.word	0xfffffffd
	.align		4
        /*0018*/ 	.word	0x00000000
	.align		4
        /*001c*/ 	.word	0xfffffffc


//--------------------- .text._Z5tanh_PfiiS_      --------------------------
	.section	.text._Z5tanh_PfiiS_,"ax",@progbits
	.align	128
        .global         _Z5tanh_PfiiS_
        .type           _Z5tanh_PfiiS_,@function
        .size           _Z5tanh_PfiiS_,(.L_x_6 - _Z5tanh_PfiiS_)
        .other          _Z5tanh_PfiiS_,@"STO_CUDA_ENTRY STV_DEFAULT"
_Z5tanh_PfiiS_:
.text._Z5tanh_PfiiS_:
[----:B------:R-:W-:Y:S01]  /*0000*/  LDC R1, c[0x0][0x37c] ;  /* 0x0000df00ff017b82 */ /* 0x000fe20000000800 */
[----:B------:R-:W0:Y:S01]  /*0010*/  S2R R5, SR_TID.X ;  /* 0x0000000000057919 */ /* 0x000e220000002100 */
[----:B------:R-:W1:Y:S01]  /*0020*/  LDCU UR4, c[0x0][0x364] ;  /* 0x00006c80ff0477ac */ /* 0x000e620008000800 */
[----:B------:R-:W0:Y:S01]  /*0030*/  S2R R2, SR_CTAID.X ;  /* 0x0000000000027919 */ /* 0x000e220000002500 */
[----:B------:R-:W0:Y:S01]  /*0040*/  LDCU UR5, c[0x0][0x360] ;  /* 0x00006c00ff0577ac */ /* 0x000e220008000800 */
[----:B------:R-:W1:Y:S01]  /*0050*/  S2R R0, SR_TID.Y ;  /* 0x0000000000007919 */ /* 0x000e620000002200 */
[----:B------:R-:W2:Y:S01]  /*0060*/  LDCU.64 UR6, c[0x0][0x388] ;  /* 0x00007100ff0677ac */ /* 0x000ea20008000a00 */
[----:B------:R-:W1:Y:S01]  /*0070*/  S2R R3, SR_CTAID.Y ;  /* 0x0000000000037919 */ /* 0x000e620000002600 */
[----:B0-----:R-:W-:-:S05]  /*0080*/  IMAD R5, R2, UR5, R5 ;  /* 0x0000000502057c24 */ /* 0x001fca000f8e0205 */
[----:B--2---:R-:W-:Y:S01]  /*0090*/  ISETP.GE.AND P0, PT, R5, UR7, PT ;  /* 0x0000000705007c0c */ /* 0x004fe2000bf06270 */
[----:B-1----:R-:W-:-:S05]  /*00a0*/  IMAD R0, R3, UR4, R0 ;  /* 0x0000000403007c24 */ /* 0x002fca000f8e0200 */
[----:B------:R-:W-:-:S13]  /*00b0*/  ISETP.GE.OR P0, PT, R0, UR6, P0 ;  /* 0x0000000600007c0c */ /* 0x000fda0008706670 */
[----:B------:R-:W-:Y:S05]  /*00c0*/  @P0 EXIT ;  /* 0x000000000000094d */ /* 0x000fea0003800000 */
[----:B------:R-:W0:Y:S01]  /*00d0*/  LDC.64 R2, c[0x0][0x380] ;  /* 0x0000e000ff027b82 */ /* 0x000e220000000a00 */
[----:B------:R-:W1:Y:S01]  /*00e0*/  LDCU.64 UR4, c[0x0][0x358] ;  /* 0x00006b00ff0477ac */ /* 0x000e620008000a00 */
[----:B------:R-:W-:Y:S01]  /*00f0*/  IMAD R7, R0, UR7, R5 ;  /* 0x0000000700077c24 */ /* 0x000fe2000f8e0205 */
[----:B------:R-:W-:Y:S01]  /*0100*/  MOV R10, 0x3c80f082 ;  /* 0x3c80f082000a7802 */ /* 0x000fe20000000f00 */
[----:B------:R-:W-:-:S04]  /*0110*/  HFMA2 R9, -RZ, RZ, 1.875, 0 ;  /* 0x3f800000ff097431 */ /* 0x000fc800000001ff */
[----:B------:R-:W2:Y:S01]  /*0120*/  LDC.64 R4, c[0x0][0x390] ;  /* 0x0000e400ff047b82 */ /* 0x000ea20000000a00 */
[----:B0-----:R-:W-:-:S05]  /*0130*/  IMAD.WIDE R2, R7, 0x4, R2 ;  /* 0x0000000407027825 */ /* 0x001fca00078e0202 */
[----:B-1----:R2:W3:Y:S02]  /*0140*/  LDG.E R6, desc[UR4][R2.64] ;  /* 0x0000000402067981 */ /* 0x0024e4000c1e1900 */
[----:B--2---:R-:W-:-:S04]  /*0150*/  IMAD.WIDE R2, R7, 0x4, R4 ;  /* 0x0000000407027825 */ /* 0x004fc800078e0204 */
[C---:B---3--:R-:W-:Y:S01]  /*0160*/  FMUL R0, |R6|.reuse, 2.8853900432586669922 ;  /* 0x4038aa3b06007820 */ /* 0x048fe20000400200 */
[C---:B------:R-:W-:Y:S01]  /*0170*/  FMUL R11, R6.reuse, R6 ;  /* 0x00000006060b7220 */ /* 0x040fe20000400000 */
[C---:B------:R-:W-:Y:S02]  /*0180*/  FSETP.GE.AND P1, PT, |R6|.reuse, 0.60000002384185791016, PT ;  /* 0x3f19999a0600780b */ /* 0x040fe40003f26200 */
[----:B------:R-:W-:Y:S01]  /*0190*/  FSETP.GE.AND P0, PT, |R6|, 9.010913848876953125, PT ;  /* 0x41102cb40600780b */ /* 0x000fe20003f06200 */
[C---:B------:R-:W-:Y:S01]  /*01a0*/  FFMA R10, R11.reuse, R10, -0.052303962409496307373 ;  /* 0xbd563cae0b0a7423 */ /* 0x040fe2000000000a */
[----:B------:R-:W0:Y:S02]  /*01b0*/  MUFU.EX2 R0, R0 ;  /* 0x0000000000007308 */ /* 0x000e240000000800 */
[----:B0-----:R-:W-:Y:S01]  /*01c0*/  FADD R8, R0, 1 ;  /* 0x3f80000000087421 */ /* 0x001fe20000000000 */
[----:B------:R-:W-:-:S04]  /*01d0*/  FFMA R0, R11, R10, 0.1331529766321182251 ;  /* 0x3e0859410b007423 */ /* 0x000fc8000000000a */
[C---:B------:R-:W-:Y:S01]  /*01e0*/  FFMA R0, R11.reuse, R0, -0.33332768082618713379 ;  /* 0xbeaaa9ed0b007423 */ /* 0x040fe20000000000 */
[----:B------:R-:W0:Y:S03]  /*01f0*/  MUFU.RCP R8, R8 ;  /* 0x0000000800087308 */ /* 0x000e260000001000 */
[----:B------:R-:W-:Y:S01]  /*0200*/  FFMA R11, R11, R0, RZ ;  /* 0x000000000b0b7223 */ /* 0x000fe200000000ff */
[----:B0-----:R-:W-:-:S05]  /*0210*/  FFMA R9, R8, -2, R9 ;  /* 0xc000000008097823 */ /* 0x001fca0000000009 */
[----:B------:R-:W-:-:S04]  /*0220*/  FSEL R9, R9, 1, !P0 ;  /* 0x3f80000009097808 */ /* 0x000fc80004000000 */
[--C-:B------:R-:W-:Y:S01]  /*0230*/  LOP3.LUT R9, R9, 0x80000000, R6.reuse, 0xb8, !PT ;  /* 0x8000000009097812 */ /* 0x100fe200078eb806 */
[----:B------:R-:W-:-:S05]  /*0240*/  @!P1 FFMA R9, R6, R11, R6 ;  /* 0x0000000b06099223 */ /* 0x000fca0000000006 */
[----:B------:R-:W-:Y:S01]  /*0250*/  STG.E desc[UR4][R2.64], R9 ;  /* 0x0000000902007986 */ /* 0x000fe2000c101904 */
[----:B------:R-:W-:Y:S05]  /*0260*/  EXIT ;  /* 0x000000000000794d */ /* 0x000fea0003800000 */
.L_x_0:
[----:B------:R-:W-:-:S00]  /*0270*/  BRA `(.L_x_0) ;  /* 0xfffffffc00fc7947 */ /* 0x000fc0000383ffff */
[----:B------:R-:W-:-:S00]  /*0280*/  NOP ;  /* 0x0000000000007918 */ /* 0x000fc00000000000 */
[----:B------:R-:W-:-:S00]  /*0290*/  NOP ;  /* 0x0000000000007918 */ /* 0x000fc00000000000 */
[----:B------:R-:W-:-:S00]  /*02a0*/  NOP ;  /* 0x0000000000007918 */ /* 0x000fc00000000000 */
[----:B------:R-:W-:-:S00]  /*02b0*/  NOP ;  /* 0x0000000000007918 */ /* 0x000fc00000000000 */
[----:B------:R-:W-:-:S00]  /*02c0*/  NOP ;  /* 0x0000000000007918 */ /* 0x000fc00000000000 */
[----:B------:R-:W-:-:S00]  /*02d0*/  NOP ;  /* 0x0000000000007918 */ /* 0x000fc00000000000 */
[----:B------:R-:W-:-:S00]  /*02e0*/  NOP ;  /* 0x0000000000007918 */ /* 0x000fc00000000000 */
[----:B------:R-:W-:-:S00]  /*02f0*/  NOP ;  /* 0x0000000000007918 */ /* 0x000fc00000000000 */
.L_x_6:


//--------------------- .text._Z6concatPfiS_iS_f  --------------------------
	.section	.text._Z6concatPfiS_iS_f,"ax",@progbits
	.align	128
        .global         _Z6concatPfiS_iS_f
        .type           _Z6concatPfiS_iS_f,@function
        .size           _Z6concatPfiS_iS_f,(.L_x_7 - _Z6concatPfiS_iS_f)
        .other          _Z6concatPfiS_iS_f,@"STO_CUDA_ENTRY STV_DEFAULT"
_Z6concatPfiS_iS_f:
.text._Z6concatPfiS_iS_f:
[----:B------:R-:W-:Y:S01]  /*0000*/  LDC R1, c[0x0][0x37c] ;  /* 0x0000df00ff017b82 */ /* 0x000fe20000000800 */
[----:B------:R-:W0:Y:S01]  /*0010*/  S2R R0, SR_TID.X ;  /* 0x0000000000007919 */ /* 0x000e220000002100 */
[----:B------:R-:W0:Y:S01]  /*0020*/  LDCU UR4, c[0x0][0x360] ;  /* 0x00006c00ff0477ac */ /* 0x000e220008000800 */
[----:B------:R-:W0:Y:S01]  /*0030*/  S2R R3, SR_CTAID.X ;  /* 0x0000000000037919 */ /* 0x000e220000002500 */
[----:B------:R-:W1:Y:S01]  /*0040*/  LDCU UR5, c[0x0][0x3a8] ;  /* 0x00007500ff0577ac */ /* 0x000e620008000800 */
[----:B0-----:R-:W-:-:S05]  /*0050*/  IMAD R0, R3, UR4, R0 ;  /* 0x0000000403007c24 */ /* 0x001fca000f8e0200 */
[----:B------:R-:W-:-:S04]  /*0060*/  I2FP.F32.S32 R2, R0 ;  /* 0x0000000000027245 */ /* 0x000fc80000201400 */
[----:B-1----:R-:W-:-:S13]  /*0070*/  FSETP.GEU.AND P0, PT, R2, UR5, PT ;  /* 0x0000000502007c0b */ /* 0x002fda000bf0e000 */
[----:B------:R-:W-:Y:S05]  /*0080*/  @P0 EXIT ;  /* 0x000000000000094d */ /* 0x000fea0003800000 */
[----:B------:R-:W0:Y:S01]  /*0090*/  LDC.64 R8, c[0x0][0x3a0] ;  /* 0x0000e800ff087b82 */ /* 0x000e220000000a00 */
[----:B------:R-:W1:Y:S01]  /*00a0*/  LDCU UR5, c[0x0][0x370] ;  /* 0x00006e00ff0577ac */ /* 0x000e620008000800 */
[----:B------:R-:W2:Y:S01]  /*00b0*/  LDCU.64 UR6, c[0x0][0x358] ;  /* 0x00006b00ff0677ac */ /* 0x000ea20008000a00 */
[----:B------:R-:W3:Y:S01]  /*00c0*/  LDCU UR9, c[0x0][0x3a8] ;  /* 0x00007500ff0977ac */ /* 0x000ee20008000800 */
[----:B------:R-:W4:Y:S01]  /*00d0*/  LDCU UR8, c[0x0][0x388] ;  /* 0x00007100ff0877ac */ /* 0x000f220008000800 */
[----:B-1----:R-:W-:-:S12]  /*00e0*/  UIMAD UR4, UR4, UR5, URZ ;  /* 0x00000005040472a4 */ /* 0x002fd8000f8e02ff */
.L_x_1:
[----:B----4-:R-:W-:-:S13]  /*00f0*/  ISETP.GE.AND P0, PT, R0, UR8, PT ;  /* 0x0000000800007c0c */ /* 0x010fda000bf06270 */
[----:B------:R-:W1:Y:S08]  /*0100*/  @!P0 LDC.64 R2, c[0x0][0x380] ;  /* 0x0000e000ff028b82 */ /* 0x000e700000000a00 */
[----:B------:R-:W4:Y:S01]  /*0110*/  @P0 LDC.64 R6, c[0x0][0x390] ;  /* 0x0000e400ff060b82 */ /* 0x000f220000000a00 */
[----:B-1----:R-:W-:-:S06]  /*0120*/  @!P0 IMAD.WIDE R2, R0, 0x4, R2 ;  /* 0x0000000400028825 */ /* 0x002fcc00078e0202 */
[----:B--2---:R-:W2:Y:S01]  /*0130*/  @!P0 LDG.E R3, desc[UR6][R2.64] ;  /* 0x0000000602038981 */ /* 0x004ea2000c1e1900 */
[C---:B------:R-:W-:Y:S02]  /*0140*/  @P0 VIADD R11, R0.reuse, -UR8 ;  /* 0x80000008000b0c36 */ /* 0x040fe40008000000 */
[----:B0-----:R-:W-:-:S04]  /*0150*/  IMAD.WIDE R4, R0, 0x4, R8 ;  /* 0x0000000400047825 */ /* 0x001fc800078e0208 */
[----:B----4-:R-:W-:Y:S01]  /*0160*/  @P0 IMAD.WIDE R6, R11, 0x4, R6 ;  /* 0x000000040b060825 */ /* 0x010fe200078e0206 */
[----:B--2---:R1:W-:Y:S05]  /*0170*/  @!P0 STG.E desc[UR6][R4.64], R3 ;  /* 0x0000000304008986 */ /* 0x0043ea000c101906 */
[----:B------:R-:W2:Y:S01]  /*0180*/  @P0 LDG.E R7, desc[UR6][R6.64] ;  /* 0x0000000606070981 */ /* 0x000ea2000c1e1900 */
[----:B------:R-:W-:-:S04]  /*0190*/  IADD3 R0, PT, PT, R0, UR4, RZ ;  /* 0x0000000400007c10 */ /* 0x000fc8000fffe0ff */
[----:B------:R-:W-:Y:S01]  /*01a0*/  I2FP.F32.S32 R10, R0 ;  /* 0x00000000000a7245 */ /* 0x000fe20000201400 */
[----:B--2---:R1:W-:Y:S03]  /*01b0*/  @P0 STG.E desc[UR6][R4.64], R7 ;  /* 0x0000000704000986 */ /* 0x0043e6000c101906 */
[----:B---3--:R-:W-:-:S13]  /*01c0*/  FSETP.GEU.AND P0, PT, R10, UR9, PT ;  /* 0x000000090a007c0b */ /* 0x008fda000bf0e000 */
[----:B-1----:R-:W-:Y:S05]  /*01d0*/  @!P0 BRA `(.L_x_1) ;  /* 0xfffffffc00c48947 */ /* 0x002fea000383ffff */
[----:B------:R-:W-:Y:S05]  /*01e0*/  EXIT ;  /* 0x000000000000794d */ /* 0x000fea0003800000 */
.L_x_2:
        /* <DEDUP_REMOVED lines=9> */
.L_x_7:


//--------------------- .text._Z6matmulPfjjS_jjS_ --------------------------
	.section	.text._Z6matmulPfjjS_jjS_,"ax",@progbits
	.align	128
        .global         _Z6matmulPfjjS_jjS_
        .type           _Z6matmulPfjjS_jjS_,@function
        .size           _Z6matmulPfjjS_jjS_,(.L_x_8 - _Z6matmulPfjjS_jjS_)
        .other          _Z6matmulPfjjS_jjS_,@"STO_CUDA_ENTRY STV_DEFAULT"
_Z6matmulPfjjS_jjS_:
.text._Z6matmulPfjjS_jjS_:
[----:B------:R-:W-:Y:S01]  /*0000*/  LDC R1, c[0x0][0x37c] ;  /* 0x0000df00ff017b82 */ /* 0x000fe20000000800 */
[----:B------:R-:W0:Y:S01]  /*0010*/  LDCU UR10, c[0x0][0x38c] ;  /* 0x00007180ff0a77ac */ /* 0x000e220008000800 */
[----:B------:R-:W1:Y:S01]  /*0020*/  S2R R19, SR_TID.X ;  /* 0x0000000000137919 */ /* 0x000e620000002100 */
[----:B------:R-:W-:Y:S01]  /*0030*/  HFMA2 R23, -RZ, RZ, 0, 0 ;  /* 0x00000000ff177431 */ /* 0x000fe200000001ff */
[----:B------:R-:W1:Y:S01]  /*0040*/  LDCU UR5, c[0x0][0x360] ;  /* 0x00006c00ff0577ac */ /* 0x000e620008000800 */
[----:B------:R-:W1:Y:S01]  /*0050*/  S2R R20, SR_CTAID.X ;  /* 0x0000000000147919 */ /* 0x000e620000002500 */
[----:B------:R-:W2:Y:S01]  /*0060*/  LDCU UR6, c[0x0][0x364] ;  /* 0x00006c80ff0677ac */ /* 0x000ea20008000800 */
[----:B------:R-:W2:Y:S01]  /*0070*/  S2R R17, SR_TID.Y ;  /* 0x0000000000117919 */ /* 0x000ea20000002200 */
[----:B------:R-:W3:Y:S01]  /*0080*/  LDCU UR14, c[0x0][0x39c] ;  /* 0x00007380ff0e77ac */ /* 0x000ee20008000800 */
[----:B------:R-:W2:Y:S01]  /*0090*/  S2R R18, SR_CTAID.Y ;  /* 0x0000000000127919 */ /* 0x000ea20000002600 */
[----:B------:R-:W4:Y:S01]  /*00a0*/  LDCU.64 UR8, c[0x0][0x358] ;  /* 0x00006b00ff0877ac */ /* 0x000f220008000a00 */
[----:B0-----:R-:W-:-:S04]  /*00b0*/  UIADD3 UR4, UPT, UPT, UR10, 0x1f, URZ ;  /* 0x0000001f0a047890 */ /* 0x001fc8000fffe0ff */
[----:B------:R-:W-:Y:S01]  /*00c0*/  UISETP.GE.U32.AND UP0, UPT, UR4, 0x20, UPT ;  /* 0x000000200400788c */ /* 0x000fe2000bf06070 */
[----:B-1----:R-:W-:Y:S02]  /*00d0*/  IMAD R20, R20, UR5, R19 ;  /* 0x0000000514147c24 */ /* 0x002fe4000f8e0213 */
[----:B--2---:R-:W-:-:S06]  /*00e0*/  IMAD R18, R18, UR6, R17 ;  /* 0x0000000612127c24 */ /* 0x004fcc000f8e0211 */
[----:B---34-:R-:W-:Y:S05]  /*00f0*/  BRA.U !UP0, `(.L_x_3) ;  /* 0x0000000508c47547 */ /* 0x018fea000b800000 */
[----:B------:R-:W0:Y:S01]  /*0100*/  S2UR UR7, SR_CgaCtaId ;  /* 0x00000000000779c3 */ /* 0x000e220000008800 */
[----:B------:R-:W1:Y:S01]  /*0110*/  LDCU UR12, c[0x0][0x388] ;  /* 0x00007100ff0c77ac */ /* 0x000e620008000800 */
[----:B------:R-:W-:Y:S01]  /*0120*/  MOV R23, RZ ;  /* 0x000000ff00177202 */ /* 0x000fe20000000f00 */
[----:B------:R-:W-:Y:S01]  /*0130*/  IMAD R7, R18, UR10, R19 ;  /* 0x0000000a12077c24 */ /* 0x000fe2000f8e0213 */
[----:B------:R-:W2:Y:S04]  /*0140*/  LDCU UR11, c[0x0][0x39c] ;  /* 0x00007380ff0b77ac */ /* 0x000ea80008000800 */
[----:B------:R-:W3:Y:S01]  /*0150*/  LDC.64 R4, c[0x0][0x398] ;  /* 0x0000e600ff047b82 */ /* 0x000ee20000000a00 */
[----:B------:R-:W-:Y:S01]  /*0160*/  UMOV UR5, 0x400 ;  /* 0x0000040000057882 */ /* 0x000fe20000000000 */
[----:B------:R-:W-:-:S02]  /*0170*/  USHF.R.U32.HI UR6, URZ, 0x5, UR4 ;  /* 0x00000005ff067899 */ /* 0x000fc40008011604 */
[----:B------:R-:W-:Y:S01]  /*0180*/  UIADD3 UR4, UPT, UPT, UR5, 0x1000, URZ ;  /* 0x0000100005047890 */ /* 0x000fe2000fffe0ff */
[----:B------:R-:W4:Y:S01]  /*0190*/  LDCU UR13, c[0x0][0x38c] ;  /* 0x00007180ff0d77ac */ /* 0x000f220008000800 */
[----:B------:R-:W-:Y:S01]  /*01a0*/  UIADD3 UR6, UPT, UPT, -UR6, URZ, URZ ;  /* 0x000000ff06067290 */ /* 0x000fe2000fffe1ff */
[----:B-1----:R-:W-:Y:S01]  /*01b0*/  ISETP.GE.U32.AND P1, PT, R18, UR12, PT ;  /* 0x0000000c12007c0c */ /* 0x002fe2000bf26070 */
[----:B--2---:R-:W-:Y:S01]  /*01c0*/  IMAD R16, R17, UR11, R20 ;  /* 0x0000000b11107c24 */ /* 0x004fe2000f8e0214 */
[----:B0-----:R-:W-:Y:S02]  /*01d0*/  ULEA UR5, UR7, UR5, 0x18 ;  /* 0x0000000507057291 */ /* 0x001fe4000f8ec0ff */
[----:B------:R-:W-:-:S04]  /*01e0*/  ULEA UR4, UR7, UR4, 0x18 ;  /* 0x0000000407047291 */ /* 0x000fc8000f8ec0ff */
[----:B------:R-:W-:Y:S02]  /*01f0*/  LEA R6, R17, UR5, 0x7 ;  /* 0x0000000511067c11 */ /* 0x000fe4000f8e38ff */
[C---:B------:R-:W-:Y:S02]  /*0200*/  LEA R0, R19.reuse, UR4, 0x2 ;  /* 0x0000000413007c11 */ /* 0x040fe4000f8e10ff */
[----:B------:R-:W-:Y:S02]  /*0210*/  LEA R3, R19, R6, 0x2 ;  /* 0x0000000613037211 */ /* 0x000fe400078e10ff */
[----:B----4-:R-:W-:-:S07]  /*0220*/  LEA R2, R17, R0, 0x7 ;  /* 0x0000000011027211 */ /* 0x010fce00078e38ff */
.L_x_4:
[----:B---3--:R-:W-:Y:S01]  /*0230*/  ISETP.GE.U32.AND P0, PT, R17, R4, PT ;  /* 0x000000041100720c */ /* 0x008fe20003f06070 */
[----:B------:R-:W-:Y:S01]  /*0240*/  HFMA2 R29, -RZ, RZ, 0, 0 ;  /* 0x00000000ff1d7431 */ /* 0x000fe200000001ff */
[----:B------:R-:W-:Y:S02]  /*0250*/  ISETP.GE.U32.OR P2, PT, R19, UR13, P1 ;  /* 0x0000000d13007c0c */ /* 0x000fe40008f46470 */
[----:B------:R-:W-:Y:S02]  /*0260*/  ISETP.GE.U32.OR P0, PT, R20, R5, P0 ;  /* 0x000000051400720c */ /* 0x000fe40000706470 */
[----:B------:R-:W-:-:S09]  /*0270*/  MOV R22, RZ ;  /* 0x000000ff00167202 */ /* 0x000fd20000000f00 */
[----:B------:R-:W0:Y:S08]  /*0280*/  @!P2 LDC.64 R10, c[0x0][0x380] ;  /* 0x0000e000ff0aab82 */ /* 0x000e300000000a00 */
[----:B------:R-:W1:Y:S01]  /*0290*/  @!P0 LDC.64 R8, c[0x0][0x390] ;  /* 0x0000e400ff088b82 */ /* 0x000e620000000a00 */
[----:B0-----:R-:W-:-:S05]  /*02a0*/  @!P2 IMAD.WIDE.U32 R10, R7, 0x4, R10 ;  /* 0x00000004070aa825 */ /* 0x001fca00078e000a */
[----:B------:R-:W2:Y:S01]  /*02b0*/  @!P2 LDG.E R22, desc[UR8][R10.64] ;  /* 0x000000080a16a981 */ /* 0x000ea2000c1e1900 */
[----:B-1----:R-:W-:-:S05]  /*02c0*/  @!P0 IMAD.WIDE.U32 R24, R16, 0x4, R8 ;  /* 0x0000000410188825 */ /* 0x002fca00078e0008 */
[----:B------:R-:W3:Y:S01]  /*02d0*/  @!P0 LDG.E R29, desc[UR8][R24.64] ;  /* 0x00000008181d8981 */ /* 0x000ee2000c1e1900 */
[----:B------:R-:W-:-:S04]  /*02e0*/  UIADD3 UR6, UPT, UPT, UR6, 0x1, URZ ;  /* 0x0000000106067890 */ /* 0x000fc8000fffe0ff */
[----:B------:R-:W-:Y:S01]  /*02f0*/  UISETP.NE.AND UP0, UPT, UR6, URZ, UPT ;  /* 0x000000ff0600728c */ /* 0x000fe2000bf05270 */
[----:B--2---:R-:W-:Y:S04]  /*0300*/  STS [R3], R22 ;  /* 0x0000001603007388 */ /* 0x004fe80000000800 */
[----:B---3--:R-:W-:Y:S01]  /*0310*/  STS [R2], R29 ;  /* 0x0000001d02007388 */ /* 0x008fe20000000800 */
[----:B------:R-:W-:Y:S06]  /*0320*/  BAR.SYNC.DEFER_BLOCKING 0x0 ;  /* 0x0000000000007b1d */ /* 0x000fec0000010000 */
[----:B------:R-:W-:Y:S04]  /*0330*/  LDS R26, [R0] ;  /* 0x00000000001a7984 */ /* 0x000fe80000000800 */
[----:B------:R-:W0:Y:S04]  /*0340*/  LDS.128 R12, [R6] ;  /* 0x00000000060c7984 */ /* 0x000e280000000c00 */
[----:B------:R-:W1:Y:S04]  /*0350*/  LDS R25, [R0+0x80] ;  /* 0x0000800000197984 */ /* 0x000e680000000800 */
[----:B------:R-:W2:Y:S04]  /*0360*/  LDS R27, [R0+0x100] ;  /* 0x00010000001b7984 */ /* 0x000ea80000000800 */
[----:B------:R-:W3:Y:S04]  /*0370*/  LDS R28, [R0+0x180] ;  /* 0x00018000001c7984 */ /* 0x000ee80000000800 */
[----:B------:R-:W-:Y:S04]  /*0380*/  LDS R21, [R0+0x200] ;  /* 0x0002000000157984 */ /* 0x000fe80000000800 */
[----:B------:R-:W4:Y:S04]  /*0390*/  LDS.128 R8, [R6+0x10] ;  /* 0x0000100006087984 */ /* 0x000f280000000c00 */
[----:B------:R-:W5:Y:S04]  /*03a0*/  LDS R22, [R0+0x280] ;  /* 0x0002800000167984 */ /* 0x000f680000000800 */
[----:B------:R-:W-:Y:S01]  /*03b0*/  LDS R24, [R0+0x480] ;  /* 0x0004800000187984 */ /* 0x000fe20000000800 */
[----:B0-----:R-:W-:-:S03]  /*03c0*/  FFMA R12, R12, R26, R23 ;  /* 0x0000001a0c0c7223 */ /* 0x001fc60000000017 */
[----:B------:R-:W0:Y:S04]  /*03d0*/  LDS R23, [R0+0x300] ;  /* 0x0003000000177984 */ /* 0x000e280000000800 */
[----:B------:R-:W0:Y:S01]  /*03e0*/  LDS R26, [R0+0x380] ;  /* 0x00038000001a7984 */ /* 0x000e220000000800 */
[----:B-1----:R-:W-:-:S03]  /*03f0*/  FFMA R12, R25, R13, R12 ;  /* 0x0000000d190c7223 */ /* 0x002fc6000000000c */
[----:B------:R-:W-:Y:S01]  /*0400*/  LDS R25, [R0+0x400] ;  /* 0x0004000000197984 */ /* 0x000fe20000000800 */
[----:B--2---:R-:W-:-:S04]  /*0410*/  FFMA R27, R27, R14, R12 ;  /* 0x0000000e1b1b7223 */ /* 0x004fc8000000000c */
[----:B---3--:R-:W-:Y:S02]  /*0420*/  FFMA R27, R28, R15, R27 ;  /* 0x0000000f1c1b7223 */ /* 0x008fe4000000001b */
[----:B------:R-:W1:Y:S02]  /*0430*/  LDS.128 R12, [R6+0x20] ;  /* 0x00002000060c7984 */ /* 0x000e640000000c00 */
[----:B----4-:R-:W-:Y:S02]  /*0440*/  FFMA R21, R8, R21, R27 ;  /* 0x0000001508157223 */ /* 0x010fe4000000001b */
[----:B------:R-:W-:Y:S02]  /*0450*/  LDS R28, [R0+0x580] ;  /* 0x00058000001c7984 */ /* 0x000fe40000000800 */
[----:B-----5:R-:W-:Y:S02]  /*0460*/  FFMA R22, R22, R9, R21 ;  /* 0x0000000916167223 */ /* 0x020fe40000000015 */
[----:B------:R-:W2:Y:S02]  /*0470*/  LDS R21, [R0+0x500] ;  /* 0x0005000000157984 */ /* 0x000ea40000000800 */
[----:B0-----:R-:W-:-:S02]  /*0480*/  FFMA R23, R23, R10, R22 ;  /* 0x0000000a17177223 */ /* 0x001fc40000000016 */
[----:B------:R-:W-:Y:S02]  /*0490*/  LDS R22, [R0+0x680] ;  /* 0x0006800000167984 */ /* 0x000fe40000000800 */
[----:B------:R-:W-:Y:S02]  /*04a0*/  FFMA R27, R26, R11, R23 ;  /* 0x0000000b1a1b7223 */ /* 0x000fe40000000017 */
[----:B------:R-:W-:Y:S04]  /*04b0*/  LDS R23, [R0+0x600] ;  /* 0x0006000000177984 */ /* 0x000fe80000000800 */
[----:B------:R-:W0:Y:S04]  /*04c0*/  LDS.128 R8, [R6+0x30] ;  /* 0x0000300006087984 */ /* 0x000e280000000c00 */
[----:B------:R-:W-:Y:S01]  /*04d0*/  LDS R26, [R0+0x780] ;  /* 0x00078000001a7984 */ /* 0x000fe20000000800 */
[----:B-1----:R-:W-:-:S04]  /*04e0*/  FFMA R25, R12, R25, R27 ;  /* 0x000000190c197223 */ /* 0x002fc8000000001b */
[----:B------:R-:W-:Y:S02]  /*04f0*/  FFMA R24, R24, R13, R25 ;  /* 0x0000000d18187223 */ /* 0x000fe40000000019 */
[----:B------:R-:W1:Y:S02]  /*0500*/  LDS R25, [R0+0x700] ;  /* 0x0007000000197984 */ /* 0x000e640000000800 */
[----:B--2---:R-:W-:Y:S02]  /*0510*/  FFMA R21, R21, R14, R24 ;  /* 0x0000000e15157223 */ /* 0x004fe40000000018 */
[----:B------:R-:W-:Y:S02]  /*0520*/  LDS R24, [R0+0x880] ;  /* 0x0008800000187984 */ /* 0x000fe40000000800 */
[----:B------:R-:W-:Y:S02]  /*0530*/  FFMA R27, R28, R15, R21 ;  /* 0x0000000f1c1b7223 */ /* 0x000fe40000000015 */
[----:B------:R-:W-:Y:S04]  /*0540*/  LDS R21, [R0+0x800] ;  /* 0x0008000000157984 */ /* 0x000fe80000000800 */
[----:B------:R-:W2:Y:S04]  /*0550*/  LDS.128 R12, [R6+0x40] ;  /* 0x00004000060c7984 */ /* 0x000ea80000000c00 */
[----:B------:R-:W-:Y:S01]  /*0560*/  LDS R28, [R0+0x980] ;  /* 0x00098000001c7984 */ /* 0x000fe20000000800 */
[----:B0-----:R-:W-:-:S03]  /*0570*/  FFMA R23, R8, R23, R27 ;  /* 0x0000001708177223 */ /* 0x001fc6000000001b */
[----:B------:R-:W0:Y:S01]  /*0580*/  LDS R27, [R0+0x900] ;  /* 0x00090000001b7984 */ /* 0x000e220000000800 */
[----:B------:R-:W-:-:S03]  /*0590*/  FFMA R22, R22, R9, R23 ;  /* 0x0000000916167223 */ /* 0x000fc60000000017 */
[----:B------:R-:W-:Y:S01]  /*05a0*/  LDS R23, [R0+0xa00] ;  /* 0x000a000000177984 */ /* 0x000fe20000000800 */
[----:B-1----:R-:W-:-:S03]  /*05b0*/  FFMA R25, R25, R10, R22 ;  /* 0x0000000a19197223 */ /* 0x002fc60000000016 */
[----:B------:R-:W-:Y:S01]  /*05c0*/  LDS R22, [R0+0xa80] ;  /* 0x000a800000167984 */ /* 0x000fe20000000800 */
[----:B------:R-:W-:-:S03]  /*05d0*/  FFMA R25, R26, R11, R25 ;  /* 0x0000000b1a197223 */ /* 0x000fc60000000019 */
[----:B------:R-:W1:Y:S04]  /*05e0*/  LDS.128 R8, [R6+0x50] ;  /* 0x0000500006087984 */ /* 0x000e680000000c00 */
[----:B------:R-:W-:Y:S01]  /*05f0*/  LDS R26, [R0+0xb80] ;  /* 0x000b8000001a7984 */ /* 0x000fe20000000800 */
[----:B--2---:R-:W-:-:S03]  /*0600*/  FFMA R21, R12, R21, R25 ;  /* 0x000000150c157223 */ /* 0x004fc60000000019 */
[----:B------:R-:W-:Y:S01]  /*0610*/  LDS R25, [R0+0xc00] ;  /* 0x000c000000197984 */ /* 0x000fe20000000800 */
[----:B------:R-:W-:-:S03]  /*0620*/  FFMA R24, R24, R13, R21 ;  /* 0x0000000d18187223 */ /* 0x000fc60000000015 */
[----:B------:R-:W2:Y:S01]  /*0630*/  LDS R21, [R0+0xb00] ;  /* 0x000b000000157984 */ /* 0x000ea20000000800 */
[----:B0-----:R-:W-:-:S03]  /*0640*/  FFMA R27, R27, R14, R24 ;  /* 0x0000000e1b1b7223 */ /* 0x001fc60000000018 */
[----:B------:R-:W-:Y:S01]  /*0650*/  LDS R24, [R0+0xc80] ;  /* 0x000c800000187984 */ /* 0x000fe20000000800 */
[----:B------:R-:W-:-:S03]  /*0660*/  FFMA R27, R28, R15, R27 ;  /* 0x0000000f1c1b7223 */ /* 0x000fc6000000001b */
[----:B------:R-:W0:Y:S04]  /*0670*/  LDS.128 R12, [R6+0x60] ;  /* 0x00006000060c7984 */ /* 0x000e280000000c00 */
[----:B------:R-:W-:Y:S01]  /*0680*/  LDS R28, [R0+0xf00] ;  /* 0x000f0000001c7984 */ /* 0x000fe20000000800 */
[----:B-1----:R-:W-:-:S04]  /*0690*/  FFMA R23, R8, R23, R27 ;  /* 0x0000001708177223 */ /* 0x002fc8000000001b */
[----:B------:R-:W-:Y:S02]  /*06a0*/  FFMA R22, R22, R9, R23 ;  /* 0x0000000916167223 */ /* 0x000fe40000000017 */
[----:B------:R-:W1:Y:S02]  /*06b0*/  LDS R23, [R0+0xd00] ;  /* 0x000d000000177984 */ /* 0x000e640000000800 */
[----:B--2---:R-:W-:Y:S02]  /*06c0*/  FFMA R21, R21, R10, R22 ;  /* 0x0000000a15157223 */ /* 0x004fe40000000016 */
[----:B------:R-:W2:Y:S02]  /*06d0*/  LDS R22, [R0+0xd80] ;  /* 0x000d800000167984 */ /* 0x000ea40000000800 */
[----:B------:R-:W-:Y:S02]  /*06e0*/  FFMA R27, R26, R11, R21 ;  /* 0x0000000b1a1b7223 */ /* 0x000fe40000000015 */
[----:B------:R-:W-:Y:S04]  /*06f0*/  LDS R21, [R0+0xe00] ;  /* 0x000e000000157984 */ /* 0x000fe80000000800 */
[----:B------:R-:W3:Y:S01]  /*0700*/  LDS.128 R8, [R6+0x70] ;  /* 0x0000700006087984 */ /* 0x000ee20000000c00 */
[----:B0-----:R-:W-:-:S03]  /*0710*/  FFMA R25, R12, R25, R27 ;  /* 0x000000190c197223 */ /* 0x001fc6000000001b */
[----:B------:R-:W0:Y:S01]  /*0720*/  LDS R12, [R0+0xe80] ;  /* 0x000e8000000c7984 */ /* 0x000e220000000800 */
[----:B------:R-:W-:-:S03]  /*0730*/  FFMA R26, R24, R13, R25 ;  /* 0x0000000d181a7223 */ /* 0x000fc60000000019 */
[----:B------:R-:W4:Y:S01]  /*0740*/  LDS R24, [R0+0xf80] ;  /* 0x000f800000187984 */ /* 0x000f220000000800 */
[----:B-1----:R-:W-:-:S04]  /*0750*/  FFMA R23, R23, R14, R26 ;  /* 0x0000000e17177223 */ /* 0x002fc8000000001a */
[----:B--2---:R-:W-:-:S04]  /*0760*/  FFMA R15, R22, R15, R23 ;  /* 0x0000000f160f7223 */ /* 0x004fc80000000017 */
[----:B---3--:R-:W-:Y:S01]  /*0770*/  FFMA R15, R8, R21, R15 ;  /* 0x00000015080f7223 */ /* 0x008fe2000000000f */
[----:B------:R-:W-:-:S03]  /*0780*/  IADD3 R17, PT, PT, R17, 0x20, RZ ;  /* 0x0000002011117810 */ /* 0x000fc60007ffe0ff */
[----:B0-----:R-:W-:-:S04]  /*0790*/  FFMA R9, R12, R9, R15 ;  /* 0x000000090c097223 */ /* 0x001fc8000000000f */
[----:B------:R-:W-:Y:S01]  /*07a0*/  FFMA R9, R28, R10, R9 ;  /* 0x0000000a1c097223 */ /* 0x000fe20000000009 */
[----:B------:R-:W-:Y:S02]  /*07b0*/  IADD3 R19, PT, PT, R19, 0x20, RZ ;  /* 0x0000002013137810 */ /* 0x000fe40007ffe0ff */
[----:B------:R-:W-:Y:S01]  /*07c0*/  IADD3 R7, PT, PT, R7, 0x20, RZ ;  /* 0x0000002007077810 */ /* 0x000fe20007ffe0ff */
[----:B----4-:R-:W-:Y:S01]  /*07d0*/  FFMA R23, R24, R11, R9 ;  /* 0x0000000b18177223 */ /* 0x010fe20000000009 */
[----:B------:R-:W-:Y:S01]  /*07e0*/  LEA R16, R5, R16, 0x5 ;  /* 0x0000001005107211 */ /* 0x000fe200078e28ff */
[----:B------:R-:W-:Y:S06]  /*07f0*/  BAR.SYNC.DEFER_BLOCKING 0x0 ;  /* 0x0000000000007b1d */ /* 0x000fec0000010000 */
[----:B------:R-:W-:Y:S05]  /*0800*/  BRA.U UP0, `(.L_x_4) ;  /* 0xfffffff900887547 */ /* 0x000fea000b83ffff */
.L_x_3:
[----:B------:R-:W0:Y:S01]  /*0810*/  LDCU UR4, c[0x0][0x388] ;  /* 0x00007100ff0477ac */ /* 0x000e220008000800 */
[----:B------:R-:W-:-:S04]  /*0820*/  ISETP.GE.U32.AND P0, PT, R20, UR14, PT ;  /* 0x0000000e14007c0c */ /* 0x000fc8000bf06070 */
[----:B0-----:R-:W-:-:S13]  /*0830*/  ISETP.GE.U32.OR P0, PT, R18, UR4, P0 ;  /* 0x0000000412007c0c */ /* 0x001fda0008706470 */
[----:B------:R-:W-:Y:S05]  /*0840*/  @P0 EXIT ;  /* 0x000000000000094d */ /* 0x000fea0003800000 */
[----:B------:R-:W0:Y:S01]  /*0850*/  LDC.64 R2, c[0x0][0x3a0] ;  /* 0x0000e800ff027b82 */ /* 0x000e220000000a00 */
[----:B------:R-:W-:-:S04]  /*0860*/  IMAD R5, R18, UR14, R20 ;  /* 0x0000000e12057c24 */ /* 0x000fc8000f8e0214 */
[----:B0-----:R-:W-:-:S05]  /*0870*/  IMAD.WIDE.U32 R2, R5, 0x4, R2 ;  /* 0x0000000405027825 */ /* 0x001fca00078e0002 */
[----:B------:R-:W-:Y:S01]  /*0880*/  STG.E desc[UR8][R2.64], R23 ;  /* 0x0000001702007986 */ /* 0x000fe2000c101908 */
[----:B------:R-:W-:Y:S05]  /*0890*/  EXIT ;  /* 0x000000000000794d */ /* 0x000fea0003800000 */
.L_x_5:
        /* <DEDUP_REMOVED lines=14> */
.L_x_8:


//--------------------- .nv.shared.reserved.0     --------------------------
	.section	.nv.shared.reserved.0,"aw",@nobits
	.weak		__nv_reservedSMEM_offset_0_alias
	.size		__nv_reservedSMEM_offset_0_alias, 0, 64
	.other		__nv_reservedSMEM_offset_0_alias,@"STO_CUDA_RESERVED_SHARED STV_DEFAULT"
__nv_reservedSMEM_offset_0_alias:
	.zero		0
	.zero		64


//--------------------- .nv.shared._Z6matmulPfjjS_jjS_ --------------------------
	.section	.nv.shared._Z6matmulPfjjS_jjS_,"aw",@nobits
	.sectionflags	@""
	.align	4
.nv.shared._Z6matmulPfjjS_jjS_:
	.zero		9216


//--------------------- .nv.constant0._Z5tanh_PfiiS_ --------------------------
	.section	.nv.constant0._Z5tanh_PfiiS_,"a",@progbits
	.sectionflags	@""
	.align	4
.nv.constant0._Z5tanh_PfiiS_:
	.zero		920


//--------------------- .nv.constant0._Z6concatPfiS_iS_f --------------------------
	.section	.nv.constant0._Z6concatPfiS_iS_f,"a",@progbits
	.sectionflags	@""
	.align	4
.nv.constant0._Z6concatPfiS_iS_f:
	.zero		940


//--------------------- .nv.constant0._Z6matmulPfjjS_jjS_ --------------------------
	.section	.nv.constant0._Z6matmulPfjjS_jjS_,"a",@progbits
	.sectionflags	@""
	.align	4
.nv.constant0._Z6matmulPfjjS_jjS_:
	.zero		936


//--------------------- SYMBOLS --------------------------

	.type		.nv.reservedSmem.offset0,@object
	.size		.nv.reservedSmem.offset0,0x4
	.type		.nv.reservedSmem.cap,@object
	.size		.nv.reservedSmem.cap,0x4
